//
// Generated by NVIDIA NVVM Compiler
//
// Compiler Build ID: CL-36424714
// Cuda compilation tools, release 13.0, V13.0.88
// Based on NVVM 20.0.0
//

.version 9.0
.target sm_100
.address_size 64

	// .globl	_Z29reduce_in_place_shared_memoryPfi
// _ZZ29reduce_in_place_shared_memoryPfiE6shared has been demoted

.visible .entry _Z29reduce_in_place_shared_memoryPfi(
	.param .u64 .ptr .align 1 _Z29reduce_in_place_shared_memoryPfi_param_0,
	.param .u32 _Z29reduce_in_place_shared_memoryPfi_param_1
)
{
	.reg .pred 	%p<7>;
	.reg .b32 	%r<17>;
	.reg .b32 	%f<14>;
	.reg .b64 	%rd<9>;
	// demoted variable
	.shared .align 4 .b8 _ZZ29reduce_in_place_shared_memoryPfiE6shared[1024];
	ld.param.u64 	%rd2, [_Z29reduce_in_place_shared_memoryPfi_param_0];
	ld.param.u32 	%r9, [_Z29reduce_in_place_shared_memoryPfi_param_1];
	cvta.to.global.u64 	%rd1, %rd2;
	mov.u32 	%r1, %tid.x;
	mov.u32 	%r2, %ctaid.x;
	mov.u32 	%r16, %ntid.x;
	mul.lo.s32 	%r10, %r2, %r16;
	shl.b32 	%r11, %r10, 1;
	add.s32 	%r4, %r11, %r1;
	setp.ge.s32 	%p1, %r4, %r9;
	mov.f32 	%f12, 0f00000000;
	@%p1 bra 	$L__BB0_2;
	mul.wide.s32 	%rd3, %r4, 4;
	add.s64 	%rd4, %rd1, %rd3;
	ld.global.f32 	%f12, [%rd4];
$L__BB0_2:
	add.s32 	%r5, %r4, %r16;
	setp.ge.u32 	%p2, %r5, %r9;
	mov.f32 	%f13, 0f00000000;
	@%p2 bra 	$L__BB0_4;
	mul.wide.u32 	%rd5, %r5, 4;
	add.s64 	%rd6, %rd1, %rd5;
	ld.global.f32 	%f13, [%rd6];
$L__BB0_4:
	add.f32 	%f7, %f12, %f13;
	shl.b32 	%r12, %r1, 2;
	mov.u32 	%r13, _ZZ29reduce_in_place_shared_memoryPfiE6shared;
	add.s32 	%r6, %r13, %r12;
	st.shared.f32 	[%r6], %f7;
	bar.sync 	0;
	setp.lt.u32 	%p3, %r16, 2;
	@%p3 bra 	$L__BB0_8;
$L__BB0_5:
	shr.u32 	%r8, %r16, 1;
	setp.ge.u32 	%p4, %r1, %r8;
	@%p4 bra 	$L__BB0_7;
	shl.b32 	%r14, %r8, 2;
	add.s32 	%r15, %r6, %r14;
	ld.shared.f32 	%f8, [%r15];
	ld.shared.f32 	%f9, [%r6];
	add.f32 	%f10, %f8, %f9;
	st.shared.f32 	[%r6], %f10;
$L__BB0_7:
	bar.sync 	0;
	setp.gt.u32 	%p5, %r16, 3;
	mov.u32 	%r16, %r8;
	@%p5 bra 	$L__BB0_5;
$L__BB0_8:
	setp.ne.s32 	%p6, %r1, 0;
	@%p6 bra 	$L__BB0_10;
	ld.shared.f32 	%f11, [_ZZ29reduce_in_place_shared_memoryPfiE6shared];
	mul.wide.u32 	%rd7, %r2, 4;
	add.s64 	%rd8, %rd1, %rd7;
	st.global.f32 	[%rd8], %f11;
$L__BB0_10:
	ret;

}


// ===== COMPILED SASS (sm_100) =====

	.target	sm_100

	.elftype	@"ET_EXEC"


//--------------------- .note.nv.tkinfo           --------------------------
	.section	.note.nv.tkinfo,"",@"SHT_NOTE"
	.sectionflags	@"SHF_NOTE_NV_TKINFO"
	.tkinfo
        /*0018*/ 	.word	0x00000002
        /*0030*/ 	.string	""
        /*0030*/ 	.string	"ptxas"
        /*0030*/ 	.string	"Cuda compilation tools, release 13.0, V13.0.88"
        /*0030*/ 	.string	"Build cuda_13.0.r13.0/compiler.36424714_0"
        /*0030*/ 	.string	"-arch sm_100 -m 64 "



//--------------------- .note.nv.cuinfo           --------------------------
	.section	.note.nv.cuinfo,"",@"SHT_NOTE"
	.sectionflags	@"SHF_NOTE_NV_CUINFO"
        /*0018*/ 	.short	0x0002
        /*001a*/ 	.short	0x0064
        /*001c*/ 	.short	0x0082
	.zero		2


//--------------------- .nv.info                  --------------------------
	.section	.nv.info,"",@"SHT_CUDA_INFO"
	.align	4


	//----- nvinfo : EIATTR_REGCOUNT
	.align		4
        /*0000*/ 	.byte	0x04, 0x2f
        /*0002*/ 	.short	(.L_1 - .L_0)
	.align		4
.L_0:
        /*0004*/ 	.word	index@(_Z29reduce_in_place_shared_memoryPfi)
        /*0008*/ 	.word	0x00000010


	//----- nvinfo : EIATTR_FRAME_SIZE
	.align		4
.L_1:
        /*000c*/ 	.byte	0x04, 0x11
        /*000e*/ 	.short	(.L_3 - .L_2)
	.align		4
.L_2:
        /*0010*/ 	.word	index@(_Z29reduce_in_place_shared_memoryPfi)
        /*0014*/ 	.word	0x00000000


	//----- nvinfo : EIATTR_MIN_STACK_SIZE
	.align		4
.L_3:
        /*0018*/ 	.byte	0x04, 0x12
        /*001a*/ 	.short	(.L_5 - .L_4)
	.align		4
.L_4:
        /*001c*/ 	.word	index@(_Z29reduce_in_place_shared_memoryPfi)
        /*0020*/ 	.word	0x00000000
.L_5:


//--------------------- .nv.compat                --------------------------
	.section	.nv.compat,"",@"SHT_CUDA_COMPAT_INFO"
	.align	4
        /*0000*/ 	.byte	0x02, 0x09, 0x00, 0x00, 0x02, 0x02, 0x01, 0x00, 0x02, 0x05, 0x05, 0x00, 0x03, 0x07, 0x01, 0x01
        /*0010*/ 	.byte	0x02, 0x03, 0x00, 0x00, 0x02, 0x06, 0x01, 0x00, 0x04, 0x0b, 0x08, 0x00, 0x09, 0x00, 0x00, 0x00
        /*0020*/ 	.byte	0x00, 0x00, 0x00, 0x00


//--------------------- .nv.info._Z29reduce_in_place_shared_memoryPfi --------------------------
	.section	.nv.info._Z29reduce_in_place_shared_memoryPfi,"",@"SHT_CUDA_INFO"
	.sectionflags	@""
	.align	4


	//----- nvinfo : EIATTR_CUDA_API_VERSION
	.align		4
        /*0000*/ 	.byte	0x04, 0x37
        /*0002*/ 	.short	(.L_7 - .L_6)
.L_6:
        /*0004*/ 	.word	0x00000082


	//----- nvinfo : EIATTR_KPARAM_INFO
	.align		4
.L_7:
        /*0008*/ 	.byte	0x04, 0x17
        /*000a*/ 	.short	(.L_9 - .L_8)
.L_8:
        /*000c*/ 	.word	0x00000000
        /*0010*/ 	.short	0x0001
        /*0012*/ 	.short	0x0008
        /*0014*/ 	.byte	0x00, 0xf0, 0x11, 0x00


	//----- nvinfo : EIATTR_KPARAM_INFO
	.align		4
.L_9:
        /*0018*/ 	.byte	0x04, 0x17
        /*001a*/ 	.short	(.L_11 - .L_10)
.L_10:
        /*001c*/ 	.word	0x00000000
        /*0020*/ 	.short	0x0000
        /*0022*/ 	.short	0x0000
        /*0024*/ 	.byte	0x00, 0xf5, 0x21, 0x00


	//----- nvinfo : EIATTR_SPARSE_MMA_MASK
	.align		4
.L_11:
        /*0028*/ 	.byte	0x03, 0x50
        /*002a*/ 	.short	0x0000


	//----- nvinfo : EIATTR_MAXREG_COUNT
	.align		4
        /*002c*/ 	.byte	0x03, 0x1b
        /*002e*/ 	.short	0x00ff


	//----- nvinfo : EIATTR_NUM_BARRIERS
	.align		4
        /*0030*/ 	.byte	0x02, 0x4c
        /*0032*/ 	.byte	0x01
	.zero		1


	//----- nvinfo : EIATTR_MERCURY_ISA_VERSION
	.align		4
        /*0034*/ 	.byte	0x03, 0x5f
        /*0036*/ 	.short	0x0101


	//----- nvinfo : EIATTR_VRC_CTA_INIT_COUNT
	.align		4
        /*0038*/ 	.byte	0x02, 0x4a
	.zero		1
	.zero		1


	//----- nvinfo : EIATTR_EXIT_INSTR_OFFSETS
	.align		4
        /*003c*/ 	.byte	0x04, 0x1c
        /*003e*/ 	.short	(.L_13 - .L_12)


	//   ....[0]....
.L_12:
        /*0040*/ 	.word	0x00000290


	//   ....[1]....
        /*0044*/ 	.word	0x00000310


	//----- nvinfo : EIATTR_CBANK_PARAM_SIZE
	.align		4
.L_13:
        /*0048*/ 	.byte	0x03, 0x19
        /*004a*/ 	.short	0x000c


	//----- nvinfo : EIATTR_PARAM_CBANK
	.align		4
        /*004c*/ 	.byte	0x04, 0x0a
        /*004e*/ 	.short	(.L_15 - .L_14)
	.align		4
.L_14:
        /*0050*/ 	.word	index@(.nv.constant0._Z29reduce_in_place_shared_memoryPfi)
        /*0054*/ 	.short	0x0380
        /*0056*/ 	.short	0x000c


	//----- nvinfo : EIATTR_SW_WAR
	.align		4
.L_15:
        /*0058*/ 	.byte	0x04, 0x36
        /*005a*/ 	.short	(.L_17 - .L_16)
.L_16:
        /*005c*/ 	.word	0x00000008
.L_17:


//--------------------- .nv.callgraph             --------------------------
	.section	.nv.callgraph,"",@"SHT_CUDA_CALLGRAPH"
	.align	4
	.sectionentsize	8
	.align		4
        /*0000*/ 	.word	0x00000000
	.align		4
        /*0004*/ 	.word	0xffffffff
	.align		4
        /*0008*/ 	.word	0x00000000
	.align		4
        /*000c*/ 	.word	0xfffffffe
	.align		4
        /*0010*/ 	.word	0x00000000
	.align		4
        /*0014*/ 	.word	0xfffffffd
	.align		4
        /*0018*/ 	.word	0x00000000
	.align		4
        /*001c*/ 	.word	0xfffffffc


//--------------------- .text._Z29reduce_in_place_shared_memoryPfi --------------------------
	.section	.text._Z29reduce_in_place_shared_memoryPfi,"ax",@progbits
	.align	128
        .global         _Z29reduce_in_place_shared_memoryPfi
        .type           _Z29reduce_in_place_shared_memoryPfi,@function
        .size           _Z29reduce_in_place_shared_memoryPfi,(.L_x_3 - _Z29reduce_in_place_shared_memoryPfi)
        .other          _Z29reduce_in_place_shared_memoryPfi,@"STO_CUDA_ENTRY STV_DEFAULT"
_Z29reduce_in_place_shared_memoryPfi:
.text._Z29reduce_in_place_shared_memoryPfi:
[----:B------:R-:W-:Y:S01]  /*0000*/  LDC R1, c[0x0][0x37c] ;  /* 0x0000df00ff017b82 */ /* 0x000fe20000000800 */
[----:B------:R-:W0:Y:S01]  /*0010*/  S2R R11, SR_CTAID.X ;  /* 0x00000000000b7919 */ /* 0x000e220000002500 */
[----:B------:R-:W1:Y:S01]  /*0020*/  LDCU UR4, c[0x0][0x360] ;  /* 0x00006c00ff0477ac */ /* 0x000e620008000800 */
[----:B------:R-:W2:Y:S01]  /*0030*/  S2R R9, SR_TID.X ;  /* 0x0000000000097919 */ /* 0x000ea20000002100 */
[----:B------:R-:W3:Y:S01]  /*0040*/  LDCU UR5, c[0x0][0x388] ;  /* 0x00007100ff0577ac */ /* 0x000ee20008000800 */
[----:B------:R-:W4:Y:S01]  /*0050*/  LDCU.64 UR6, c[0x0][0x358] ;  /* 0x00006b00ff0677ac */ /* 0x000f220008000a00 */
[----:B-1----:R-:W-:Y:S02]  /*0060*/  IMAD.U32 R6, RZ, RZ, UR4 ;  /* 0x00000004ff067e24 */ /* 0x002fe4000f8e00ff */
[----:B0-----:R-:W-:-:S05]  /*0070*/  IMAD R0, R11, UR4, RZ ;  /* 0x000000040b007c24 */ /* 0x001fca000f8e02ff */
[----:B--2---:R-:W-:Y:S01]  /*0080*/  LEA R7, R0, R9, 0x1 ;  /* 0x0000000900077211 */ /* 0x004fe200078e08ff */
[----:B------:R-:W-:-:S03]  /*0090*/  HFMA2 R0, -RZ, RZ, 0, 0 ;  /* 0x00000000ff007431 */ /* 0x000fc600000001ff */
[C---:B---3--:R-:W-:Y:S01]  /*00a0*/  ISETP.GE.AND P0, PT, R7.reuse, UR5, PT ;  /* 0x0000000507007c0c */ /* 0x048fe2000bf06270 */
[----:B------:R-:W-:-:S05]  /*00b0*/  IMAD.IADD R13, R7, 0x1, R6 ;  /* 0x00000001070d7824 */ /* 0x000fca00078e0206 */
[----:B------:R-:W-:-:S07]  /*00c0*/  ISETP.GE.U32.AND P1, PT, R13, UR5, PT ;  /* 0x000000050d007c0c */ /* 0x000fce000bf26070 */
[----:B------:R-:W0:Y:S08]  /*00d0*/  @!P0 LDC.64 R2, c[0x0][0x380] ;  /* 0x0000e000ff028b82 */ /* 0x000e300000000a00 */
[----:B------:R-:W1:Y:S01]  /*00e0*/  @!P1 LDC.64 R4, c[0x0][0x380] ;  /* 0x0000e000ff049b82 */ /* 0x000e620000000a00 */
[----:B0-----:R-:W-:-:S04]  /*00f0*/  @!P0 IMAD.WIDE R2, R7, 0x4, R2 ;  /* 0x0000000407028825 */ /* 0x001fc800078e0202 */
[----:B------:R-:W-:Y:S01]  /*0100*/  IMAD.MOV.U32 R7, RZ, RZ, RZ ;  /* 0x000000ffff077224 */ /* 0x000fe200078e00ff */
[----:B----4-:R-:W2:Y:S01]  /*0110*/  @!P0 LDG.E R0, desc[UR6][R2.64] ;  /* 0x0000000602008981 */ /* 0x010ea2000c1e1900 */
[----:B-1----:R-:W-:-:S05]  /*0120*/  @!P1 IMAD.WIDE.U32 R4, R13, 0x4, R4 ;  /* 0x000000040d049825 */ /* 0x002fca00078e0004 */
[----:B------:R-:W2:Y:S01]  /*0130*/  @!P1 LDG.E R7, desc[UR6][R4.64] ;  /* 0x0000000604079981 */ /* 0x000ea2000c1e1900 */
[----:B------:R-:W0:Y:S01]  /*0140*/  S2UR UR5, SR_CgaCtaId ;  /* 0x00000000000579c3 */ /* 0x000e220000008800 */
[----:B------:R-:W-:Y:S01]  /*0150*/  UMOV UR4, 0x400 ;  /* 0x0000040000047882 */ /* 0x000fe20000000000 */
[----:B------:R-:W-:Y:S02]  /*0160*/  ISETP.GE.U32.AND P1, PT, R6, 0x2, PT ;  /* 0x000000020600780c */ /* 0x000fe40003f26070 */
[----:B------:R-:W-:Y:S01]  /*0170*/  ISETP.NE.AND P0, PT, R9, RZ, PT ;  /* 0x000000ff0900720c */ /* 0x000fe20003f05270 */
[----:B0-----:R-:W-:Y:S01]  /*0180*/  ULEA UR4, UR5, UR4, 0x18 ;  /* 0x0000000405047291 */ /* 0x001fe2000f8ec0ff */
[----:B--2---:R-:W-:-:S05]  /*0190*/  FADD R0, R7, R0 ;  /* 0x0000000007007221 */ /* 0x004fca0000000000 */
[----:B------:R-:W-:-:S05]  /*01a0*/  LEA R7, R9, UR4, 0x2 ;  /* 0x0000000409077c11 */ /* 0x000fca000f8e10ff */
[----:B------:R0:W-:Y:S01]  /*01b0*/  STS [R7], R0 ;  /* 0x0000000007007388 */ /* 0x0001e20000000800 */
[----:B------:R-:W-:Y:S06]  /*01c0*/  BAR.SYNC.DEFER_BLOCKING 0x0 ;  /* 0x0000000000007b1d */ /* 0x000fec0000010000 */
[----:B------:R-:W-:Y:S05]  /*01d0*/  @!P1 BRA `(.L_x_0) ;  /* 0x00000000002c9947 */ /* 0x000fea0003800000 */
.L_x_1:
[----:B------:R-:W-:-:S04]  /*01e0*/  SHF.R.U32.HI R4, RZ, 0x1, R6 ;  /* 0x00000001ff047819 */ /* 0x000fc80000011606 */
[----:B------:R-:W-:-:S13]  /*01f0*/  ISETP.GE.U32.AND P1, PT, R9, R4, PT ;  /* 0x000000040900720c */ /* 0x000fda0003f26070 */
[----:B0-----:R-:W-:Y:S01]  /*0200*/  @!P1 LEA R0, R4, R7, 0x2 ;  /* 0x0000000704009211 */ /* 0x001fe200078e10ff */
[----:B------:R-:W-:Y:S05]  /*0210*/  @!P1 LDS R3, [R7] ;  /* 0x0000000007039984 */ /* 0x000fea0000000800 */
[----:B------:R-:W0:Y:S02]  /*0220*/  @!P1 LDS R0, [R0] ;  /* 0x0000000000009984 */ /* 0x000e240000000800 */
[----:B0-----:R-:W-:-:S05]  /*0230*/  @!P1 FADD R2, R0, R3 ;  /* 0x0000000300029221 */ /* 0x001fca0000000000 */
[----:B------:R1:W-:Y:S01]  /*0240*/  @!P1 STS [R7], R2 ;  /* 0x0000000207009388 */ /* 0x0003e20000000800 */
[----:B------:R-:W-:Y:S01]  /*0250*/  BAR.SYNC.DEFER_BLOCKING 0x0 ;  /* 0x0000000000007b1d */ /* 0x000fe20000010000 */
[----:B------:R-:W-:Y:S01]  /*0260*/  ISETP.GT.U32.AND P1, PT, R6, 0x3, PT ;  /* 0x000000030600780c */ /* 0x000fe20003f24070 */
[----:B------:R-:W-:-:S12]  /*0270*/  IMAD.MOV.U32 R6, RZ, RZ, R4 ;  /* 0x000000ffff067224 */ /* 0x000fd800078e0004 */
[----:B-1----:R-:W-:Y:S05]  /*0280*/  @P1 BRA `(.L_x_1) ;  /* 0xfffffffc00d41947 */ /* 0x002fea000383ffff */
.L_x_0:
[----:B------:R-:W-:Y:S05]  /*0290*/  @P0 EXIT ;  /* 0x000000000000094d */ /* 0x000fea0003800000 */
[----:B------:R-:W1:Y:S01]  /*02a0*/  S2UR UR5, SR_CgaCtaId ;  /* 0x00000000000579c3 */ /* 0x000e620000008800 */
[----:B------:R-:W-:-:S07]  /*02b0*/  UMOV UR4, 0x400 ;  /* 0x0000040000047882 */ /* 0x000fce0000000000 */
[----:B------:R-:W2:Y:S01]  /*02c0*/  LDC.64 R2, c[0x0][0x380] ;  /* 0x0000e000ff027b82 */ /* 0x000ea20000000a00 */
[----:B-1----:R-:W-:Y:S01]  /*02d0*/  ULEA UR4, UR5, UR4, 0x18 ;  /* 0x0000000405047291 */ /* 0x002fe2000f8ec0ff */
[----:B--2---:R-:W-:-:S08]  /*02e0*/  IMAD.WIDE.U32 R2, R11, 0x4, R2 ;  /* 0x000000040b027825 */ /* 0x004fd000078e0002 */
[----:B------:R-:W1:Y:S04]  /*02f0*/  LDS R5, [UR4] ;  /* 0x00000004ff057984 */ /* 0x000e680008000800 */
[----:B-1----:R-:W-:Y:S01]  /*0300*/  STG.E desc[UR6][R2.64], R5 ;  /* 0x0000000502007986 */ /* 0x002fe2000c101906 */
[----:B------:R-:W-:Y:S05]  /*0310*/  EXIT ;  /* 0x000000000000794d */ /* 0x000fea0003800000 */
.L_x_2:
[----:B------:R-:W-:-:S00]  /*0320*/  BRA `(.L_x_2) ;  /* 0xfffffffc00fc7947 */ /* 0x000fc0000383ffff */
[----:B------:R-:W-:-:S00]  /*0330*/  NOP ;  /* 0x0000000000007918 */ /* 0x000fc00000000000 */
        /* <DEDUP_REMOVED lines=12> */
.L_x_3:


//--------------------- .nv.shared._Z29reduce_in_place_shared_memoryPfi --------------------------
	.section	.nv.shared._Z29reduce_in_place_shared_memoryPfi,"aw",@nobits
	.sectionflags	@""
	.align	4
.nv.shared._Z29reduce_in_place_shared_memoryPfi:
	.zero		2048


//--------------------- .nv.shared.reserved.0     --------------------------
	.section	.nv.shared.reserved.0,"aw",@nobits
	.weak		__nv_reservedSMEM_offset_0_alias
	.size		__nv_reservedSMEM_offset_0_alias, 0, 64
	.other		__nv_reservedSMEM_offset_0_alias,@"STO_CUDA_RESERVED_SHARED STV_DEFAULT"
__nv_reservedSMEM_offset_0_alias:
	.zero		0
	.zero		64


//--------------------- .nv.constant0._Z29reduce_in_place_shared_memoryPfi --------------------------
	.section	.nv.constant0._Z29reduce_in_place_shared_memoryPfi,"a",@progbits
	.sectionflags	@""
	.align	4
.nv.constant0._Z29reduce_in_place_shared_memoryPfi:
	.zero		908


//--------------------- SYMBOLS --------------------------

	.type		.nv.reservedSmem.offset0,@object
	.size		.nv.reservedSmem.offset0,0x4
	.type		.nv.reservedSmem.cap,@object
	.size		.nv.reservedSmem.cap,0x4
